//
// Generated by NVIDIA NVVM Compiler
//
// Compiler Build ID: CL-36424714
// Cuda compilation tools, release 13.0, V13.0.88
// Based on NVVM 20.0.0
//

.version 9.0
.target sm_100
.address_size 64

	// .globl	_Z23array_operations_kernelPKdS0_PdS1_S1_S1_i

.visible .entry _Z23array_operations_kernelPKdS0_PdS1_S1_S1_i(
	.param .u64 .ptr .align 1 _Z23array_operations_kernelPKdS0_PdS1_S1_S1_i_param_0,
	.param .u64 .ptr .align 1 _Z23array_operations_kernelPKdS0_PdS1_S1_S1_i_param_1,
	.param .u64 .ptr .align 1 _Z23array_operations_kernelPKdS0_PdS1_S1_S1_i_param_2,
	.param .u64 .ptr .align 1 _Z23array_operations_kernelPKdS0_PdS1_S1_S1_i_param_3,
	.param .u64 .ptr .align 1 _Z23array_operations_kernelPKdS0_PdS1_S1_S1_i_param_4,
	.param .u64 .ptr .align 1 _Z23array_operations_kernelPKdS0_PdS1_S1_S1_i_param_5,
	.param .u32 _Z23array_operations_kernelPKdS0_PdS1_S1_S1_i_param_6
)
{
	.reg .pred 	%p<3>;
	.reg .b32 	%r<6>;
	.reg .b64 	%rd<21>;
	.reg .b64 	%fd<16>;

	ld.param.u64 	%rd2, [_Z23array_operations_kernelPKdS0_PdS1_S1_S1_i_param_0];
	ld.param.u64 	%rd3, [_Z23array_operations_kernelPKdS0_PdS1_S1_S1_i_param_1];
	ld.param.u64 	%rd4, [_Z23array_operations_kernelPKdS0_PdS1_S1_S1_i_param_2];
	ld.param.u64 	%rd5, [_Z23array_operations_kernelPKdS0_PdS1_S1_S1_i_param_3];
	ld.param.u64 	%rd6, [_Z23array_operations_kernelPKdS0_PdS1_S1_S1_i_param_4];
	ld.param.u64 	%rd7, [_Z23array_operations_kernelPKdS0_PdS1_S1_S1_i_param_5];
	ld.param.u32 	%r2, [_Z23array_operations_kernelPKdS0_PdS1_S1_S1_i_param_6];
	mov.u32 	%r3, %ctaid.x;
	mov.u32 	%r4, %ntid.x;
	mov.u32 	%r5, %tid.x;
	mad.lo.s32 	%r1, %r3, %r4, %r5;
	setp.ge.s32 	%p1, %r1, %r2;
	@%p1 bra 	$L__BB0_4;
	cvta.to.global.u64 	%rd8, %rd2;
	cvta.to.global.u64 	%rd9, %rd3;
	cvta.to.global.u64 	%rd10, %rd4;
	cvta.to.global.u64 	%rd11, %rd5;
	cvta.to.global.u64 	%rd12, %rd6;
	mul.wide.s32 	%rd13, %r1, 8;
	add.s64 	%rd1, %rd8, %rd13;
	ld.global.f64 	%fd5, [%rd1];
	add.s64 	%rd14, %rd9, %rd13;
	ld.global.f64 	%fd6, [%rd14];
	add.f64 	%fd7, %fd5, %fd6;
	add.s64 	%rd15, %rd10, %rd13;
	st.global.f64 	[%rd15], %fd7;
	ld.global.f64 	%fd8, [%rd1];
	ld.global.f64 	%fd9, [%rd14];
	sub.f64 	%fd10, %fd8, %fd9;
	add.s64 	%rd16, %rd11, %rd13;
	st.global.f64 	[%rd16], %fd10;
	ld.global.f64 	%fd11, [%rd1];
	ld.global.f64 	%fd12, [%rd14];
	mul.f64 	%fd13, %fd11, %fd12;
	add.s64 	%rd17, %rd12, %rd13;
	st.global.f64 	[%rd17], %fd13;
	ld.global.f64 	%fd1, [%rd14];
	setp.eq.f64 	%p2, %fd1, 0d0000000000000000;
	mov.f64 	%fd15, 0d0000000000000000;
	@%p2 bra 	$L__BB0_3;
	ld.global.f64 	%fd14, [%rd1];
	div.rn.f64 	%fd15, %fd14, %fd1;
$L__BB0_3:
	cvta.to.global.u64 	%rd18, %rd7;
	add.s64 	%rd20, %rd18, %rd13;
	st.global.f64 	[%rd20], %fd15;
$L__BB0_4:
	ret;

}


// ===== COMPILED SASS (sm_100) =====

	.target	sm_100

	.elftype	@"ET_EXEC"


//--------------------- .note.nv.tkinfo           --------------------------
	.section	.note.nv.tkinfo,"",@"SHT_NOTE"
	.sectionflags	@"SHF_NOTE_NV_TKINFO"
	.tkinfo
        /*0018*/ 	.word	0x00000002
        /*0030*/ 	.string	""
        /*0030*/ 	.string	"ptxas"
        /*0030*/ 	.string	"Cuda compilation tools, release 13.0, V13.0.88"
        /*0030*/ 	.string	"Build cuda_13.0.r13.0/compiler.36424714_0"
        /*0030*/ 	.string	"-arch sm_100 -m 64 "



//--------------------- .note.nv.cuinfo           --------------------------
	.section	.note.nv.cuinfo,"",@"SHT_NOTE"
	.sectionflags	@"SHF_NOTE_NV_CUINFO"
        /*0018*/ 	.short	0x0002
        /*001a*/ 	.short	0x0064
        /*001c*/ 	.short	0x0082
	.zero		2


//--------------------- .nv.info                  --------------------------
	.section	.nv.info,"",@"SHT_CUDA_INFO"
	.align	4


	//----- nvinfo : EIATTR_REGCOUNT
	.align		4
        /*0000*/ 	.byte	0x04, 0x2f
        /*0002*/ 	.short	(.L_1 - .L_0)
	.align		4
.L_0:
        /*0004*/ 	.word	index@(_Z23array_operations_kernelPKdS0_PdS1_S1_S1_i)
        /*0008*/ 	.word	0x00000019


	//----- nvinfo : EIATTR_FRAME_SIZE
	.align		4
.L_1:
        /*000c*/ 	.byte	0x04, 0x11
        /*000e*/ 	.short	(.L_3 - .L_2)
	.align		4
.L_2:
        /*0010*/ 	.word	index@($__internal_0_$__cuda_sm20_div_rn_f64_full)
        /*0014*/ 	.word	0x00000000


	//----- nvinfo : EIATTR_FRAME_SIZE
	.align		4
.L_3:
        /*0018*/ 	.byte	0x04, 0x11
        /*001a*/ 	.short	(.L_5 - .L_4)
	.align		4
.L_4:
        /*001c*/ 	.word	index@(_Z23array_operations_kernelPKdS0_PdS1_S1_S1_i)
        /*0020*/ 	.word	0x00000000


	//----- nvinfo : EIATTR_MIN_STACK_SIZE
	.align		4
.L_5:
        /*0024*/ 	.byte	0x04, 0x12
        /*0026*/ 	.short	(.L_7 - .L_6)
	.align		4
.L_6:
        /*0028*/ 	.word	index@(_Z23array_operations_kernelPKdS0_PdS1_S1_S1_i)
        /*002c*/ 	.word	0x00000000
.L_7:


//--------------------- .nv.compat                --------------------------
	.section	.nv.compat,"",@"SHT_CUDA_COMPAT_INFO"
	.align	4
        /*0000*/ 	.byte	0x02, 0x09, 0x00, 0x00, 0x02, 0x02, 0x01, 0x00, 0x02, 0x05, 0x05, 0x00, 0x03, 0x07, 0x01, 0x01
        /*0010*/ 	.byte	0x02, 0x03, 0x00, 0x00, 0x02, 0x06, 0x01, 0x00, 0x04, 0x0b, 0x08, 0x00, 0x01, 0x00, 0x00, 0x00
        /*0020*/ 	.byte	0x00, 0x00, 0x00, 0x00


//--------------------- .nv.info._Z23array_operations_kernelPKdS0_PdS1_S1_S1_i --------------------------
	.section	.nv.info._Z23array_operations_kernelPKdS0_PdS1_S1_S1_i,"",@"SHT_CUDA_INFO"
	.sectionflags	@""
	.align	4


	//----- nvinfo : EIATTR_CUDA_API_VERSION
	.align		4
        /*0000*/ 	.byte	0x04, 0x37
        /*0002*/ 	.short	(.L_9 - .L_8)
.L_8:
        /*0004*/ 	.word	0x00000082


	//----- nvinfo : EIATTR_KPARAM_INFO
	.align		4
.L_9:
        /*0008*/ 	.byte	0x04, 0x17
        /*000a*/ 	.short	(.L_11 - .L_10)
.L_10:
        /*000c*/ 	.word	0x00000000
        /*0010*/ 	.short	0x0006
        /*0012*/ 	.short	0x0030
        /*0014*/ 	.byte	0x00, 0xf0, 0x11, 0x00


	//----- nvinfo : EIATTR_KPARAM_INFO
	.align		4
.L_11:
        /*0018*/ 	.byte	0x04, 0x17
        /*001a*/ 	.short	(.L_13 - .L_12)
.L_12:
        /*001c*/ 	.word	0x00000000
        /*0020*/ 	.short	0x0005
        /*0022*/ 	.short	0x0028
        /*0024*/ 	.byte	0x00, 0xf5, 0x21, 0x00


	//----- nvinfo : EIATTR_KPARAM_INFO
	.align		4
.L_13:
        /*0028*/ 	.byte	0x04, 0x17
        /*002a*/ 	.short	(.L_15 - .L_14)
.L_14:
        /*002c*/ 	.word	0x00000000
        /*0030*/ 	.short	0x0004
        /*0032*/ 	.short	0x0020
        /*0034*/ 	.byte	0x00, 0xf5, 0x21, 0x00


	//----- nvinfo : EIATTR_KPARAM_INFO
	.align		4
.L_15:
        /*0038*/ 	.byte	0x04, 0x17
        /*003a*/ 	.short	(.L_17 - .L_16)
.L_16:
        /*003c*/ 	.word	0x00000000
        /*0040*/ 	.short	0x0003
        /*0042*/ 	.short	0x0018
        /*0044*/ 	.byte	0x00, 0xf5, 0x21, 0x00


	//----- nvinfo : EIATTR_KPARAM_INFO
	.align		4
.L_17:
        /*0048*/ 	.byte	0x04, 0x17
        /*004a*/ 	.short	(.L_19 - .L_18)
.L_18:
        /*004c*/ 	.word	0x00000000
        /*0050*/ 	.short	0x0002
        /*0052*/ 	.short	0x0010
        /*0054*/ 	.byte	0x00, 0xf5, 0x21, 0x00


	//----- nvinfo : EIATTR_KPARAM_INFO
	.align		4
.L_19:
        /*0058*/ 	.byte	0x04, 0x17
        /*005a*/ 	.short	(.L_21 - .L_20)
.L_20:
        /*005c*/ 	.word	0x00000000
        /*0060*/ 	.short	0x0001
        /*0062*/ 	.short	0x0008
        /*0064*/ 	.byte	0x00, 0xf5, 0x21, 0x00


	//----- nvinfo : EIATTR_KPARAM_INFO
	.align		4
.L_21:
        /*0068*/ 	.byte	0x04, 0x17
        /*006a*/ 	.short	(.L_23 - .L_22)
.L_22:
        /*006c*/ 	.word	0x00000000
        /*0070*/ 	.short	0x0000
        /*0072*/ 	.short	0x0000
        /*0074*/ 	.byte	0x00, 0xf5, 0x21, 0x00


	//----- nvinfo : EIATTR_SPARSE_MMA_MASK
	.align		4
.L_23:
        /*0078*/ 	.byte	0x03, 0x50
        /*007a*/ 	.short	0x0000


	//----- nvinfo : EIATTR_MAXREG_COUNT
	.align		4
        /*007c*/ 	.byte	0x03, 0x1b
        /*007e*/ 	.short	0x00ff


	//----- nvinfo : EIATTR_MERCURY_ISA_VERSION
	.align		4
        /*0080*/ 	.byte	0x03, 0x5f
        /*0082*/ 	.short	0x0101


	//----- nvinfo : EIATTR_VRC_CTA_INIT_COUNT
	.align		4
        /*0084*/ 	.byte	0x02, 0x4a
	.zero		1
	.zero		1


	//----- nvinfo : EIATTR_EXIT_INSTR_OFFSETS
	.align		4
        /*0088*/ 	.byte	0x04, 0x1c
        /*008a*/ 	.short	(.L_25 - .L_24)


	//   ....[0]....
.L_24:
        /*008c*/ 	.word	0x00000070


	//   ....[1]....
        /*0090*/ 	.word	0x000003d0


	//----- nvinfo : EIATTR_CRS_STACK_SIZE
	.align		4
.L_25:
        /*0094*/ 	.byte	0x04, 0x1e
        /*0096*/ 	.short	(.L_27 - .L_26)
.L_26:
        /*0098*/ 	.word	0x00000000


	//----- nvinfo : EIATTR_CBANK_PARAM_SIZE
	.align		4
.L_27:
        /*009c*/ 	.byte	0x03, 0x19
        /*009e*/ 	.short	0x0034


	//----- nvinfo : EIATTR_PARAM_CBANK
	.align		4
        /*00a0*/ 	.byte	0x04, 0x0a
        /*00a2*/ 	.short	(.L_29 - .L_28)
	.align		4
.L_28:
        /*00a4*/ 	.word	index@(.nv.constant0._Z23array_operations_kernelPKdS0_PdS1_S1_S1_i)
        /*00a8*/ 	.short	0x0380
        /*00aa*/ 	.short	0x0034


	//----- nvinfo : EIATTR_SW_WAR
	.align		4
.L_29:
        /*00ac*/ 	.byte	0x04, 0x36
        /*00ae*/ 	.short	(.L_31 - .L_30)
.L_30:
        /*00b0*/ 	.word	0x00000008
.L_31:


//--------------------- .nv.callgraph             --------------------------
	.section	.nv.callgraph,"",@"SHT_CUDA_CALLGRAPH"
	.align	4
	.sectionentsize	8
	.align		4
        /*0000*/ 	.word	0x00000000
	.align		4
        /*0004*/ 	.word	0xffffffff
	.align		4
        /*0008*/ 	.word	0x00000000
	.align		4
        /*000c*/ 	.word	0xfffffffe
	.align		4
        /*0010*/ 	.word	0x00000000
	.align		4
        /*0014*/ 	.word	0xfffffffd
	.align		4
        /*0018*/ 	.word	0x00000000
	.align		4
        /*001c*/ 	.word	0xfffffffc


//--------------------- .text._Z23array_operations_kernelPKdS0_PdS1_S1_S1_i --------------------------
	.section	.text._Z23array_operations_kernelPKdS0_PdS1_S1_S1_i,"ax",@progbits
	.align	128
        .global         _Z23array_operations_kernelPKdS0_PdS1_S1_S1_i
        .type           _Z23array_operations_kernelPKdS0_PdS1_S1_S1_i,@function
        .size           _Z23array_operations_kernelPKdS0_PdS1_S1_S1_i,(.L_x_10 - _Z23array_operations_kernelPKdS0_PdS1_S1_S1_i)
        .other          _Z23array_operations_kernelPKdS0_PdS1_S1_S1_i,@"STO_CUDA_ENTRY STV_DEFAULT"
_Z23array_operations_kernelPKdS0_PdS1_S1_S1_i:
.text._Z23array_operations_kernelPKdS0_PdS1_S1_S1_i:
[----:B------:R-:W-:Y:S01]  /*0000*/  LDC R1, c[0x0][0x37c] ;  /* 0x0000df00ff017b82 */ /* 0x000fe20000000800 */
[----:B------:R-:W0:Y:S07]  /*0010*/  S2R R3, SR_TID.X ;  /* 0x0000000000037919 */ /* 0x000e2e0000002100 */
[----:B------:R-:W0:Y:S01]  /*0020*/  S2UR UR4, SR_CTAID.X ;  /* 0x00000000000479c3 */ /* 0x000e220000002500 */
[----:B------:R-:W1:Y:S07]  /*0030*/  LDCU UR5, c[0x0][0x3b0] ;  /* 0x00007600ff0577ac */ /* 0x000e6e0008000800 */
[----:B------:R-:W0:Y:S02]  /*0040*/  LDC R0, c[0x0][0x360] ;  /* 0x0000d800ff007b82 */ /* 0x000e240000000800 */
[----:B0-----:R-:W-:-:S05]  /*0050*/  IMAD R0, R0, UR4, R3 ;  /* 0x0000000400007c24 */ /* 0x001fca000f8e0203 */
[----:B-1----:R-:W-:-:S13]  /*0060*/  ISETP.GE.AND P0, PT, R0, UR5, PT ;  /* 0x0000000500007c0c */ /* 0x002fda000bf06270 */
[----:B------:R-:W-:Y:S05]  /*0070*/  @P0 EXIT ;  /* 0x000000000000094d */ /* 0x000fea0003800000 */
[----:B------:R-:W0:Y:S01]  /*0080*/  LDC.64 R4, c[0x0][0x380] ;  /* 0x0000e000ff047b82 */ /* 0x000e220000000a00 */
[----:B------:R-:W1:Y:S07]  /*0090*/  LDCU.64 UR4, c[0x0][0x358] ;  /* 0x00006b00ff0477ac */ /* 0x000e6e0008000a00 */
[----:B------:R-:W2:Y:S08]  /*00a0*/  LDC.64 R2, c[0x0][0x388] ;  /* 0x0000e200ff027b82 */ /* 0x000eb00000000a00 */
[----:B------:R-:W3:Y:S01]  /*00b0*/  LDC.64 R10, c[0x0][0x390] ;  /* 0x0000e400ff0a7b82 */ /* 0x000ee20000000a00 */
[----:B0-----:R-:W-:-:S07]  /*00c0*/  IMAD.WIDE R4, R0, 0x8, R4 ;  /* 0x0000000800047825 */ /* 0x001fce00078e0204 */
[----:B------:R-:W0:Y:S01]  /*00d0*/  LDC.64 R14, c[0x0][0x398] ;  /* 0x0000e600ff0e7b82 */ /* 0x000e220000000a00 */
[----:B-1----:R-:W4:Y:S01]  /*00e0*/  LDG.E.64 R6, desc[UR4][R4.64] ;  /* 0x0000000404067981 */ /* 0x002f22000c1e1b00 */
[----:B--2---:R-:W-:-:S06]  /*00f0*/  IMAD.WIDE R2, R0, 0x8, R2 ;  /* 0x0000000800027825 */ /* 0x004fcc00078e0202 */
[----:B------:R-:W1:Y:S01]  /*0100*/  LDC.64 R18, c[0x0][0x3a0] ;  /* 0x0000e800ff127b82 */ /* 0x000e620000000a00 */
[----:B------:R-:W4:Y:S02]  /*0110*/  LDG.E.64 R8, desc[UR4][R2.64] ;  /* 0x0000000402087981 */ /* 0x000f24000c1e1b00 */
[----:B----4-:R-:W-:Y:S01]  /*0120*/  DADD R6, R6, R8 ;  /* 0x0000000006067229 */ /* 0x010fe20000000008 */
[----:B---3--:R-:W-:-:S06]  /*0130*/  IMAD.WIDE R8, R0, 0x8, R10 ;  /* 0x0000000800087825 */ /* 0x008fcc00078e020a */
[----:B------:R1:W-:Y:S04]  /*0140*/  STG.E.64 desc[UR4][R8.64], R6 ;  /* 0x0000000608007986 */ /* 0x0003e8000c101b04 */
[----:B------:R-:W2:Y:S04]  /*0150*/  LDG.E.64 R10, desc[UR4][R4.64] ;  /* 0x00000004040a7981 */ /* 0x000ea8000c1e1b00 */
[----:B------:R-:W2:Y:S02]  /*0160*/  LDG.E.64 R12, desc[UR4][R2.64] ;  /* 0x00000004020c7981 */ /* 0x000ea4000c1e1b00 */
[----:B--2---:R-:W-:Y:S01]  /*0170*/  DADD R10, R10, -R12 ;  /* 0x000000000a0a7229 */ /* 0x004fe2000000080c */
[----:B0-----:R-:W-:-:S06]  /*0180*/  IMAD.WIDE R12, R0, 0x8, R14 ;  /* 0x00000008000c7825 */ /* 0x001fcc00078e020e */
[----:B------:R0:W-:Y:S04]  /*0190*/  STG.E.64 desc[UR4][R12.64], R10 ;  /* 0x0000000a0c007986 */ /* 0x0001e8000c101b04 */
[----:B------:R-:W2:Y:S04]  /*01a0*/  LDG.E.64 R14, desc[UR4][R4.64] ;  /* 0x00000004040e7981 */ /* 0x000ea8000c1e1b00 */
[----:B------:R-:W2:Y:S01]  /*01b0*/  LDG.E.64 R16, desc[UR4][R2.64] ;  /* 0x0000000402107981 */ /* 0x000ea2000c1e1b00 */
[----:B-1----:R-:W-:Y:S01]  /*01c0*/  IMAD.WIDE R6, R0, 0x8, R18 ;  /* 0x0000000800067825 */ /* 0x002fe200078e0212 */
[----:B--2---:R-:W-:-:S07]  /*01d0*/  DMUL R14, R14, R16 ;  /* 0x000000100e0e7228 */ /* 0x004fce0000000000 */
[----:B------:R0:W-:Y:S04]  /*01e0*/  STG.E.64 desc[UR4][R6.64], R14 ;  /* 0x0000000e06007986 */ /* 0x0001e8000c101b04 */
[----:B------:R-:W2:Y:S01]  /*01f0*/  LDG.E.64 R8, desc[UR4][R2.64] ;  /* 0x0000000402087981 */ /* 0x000ea2000c1e1b00 */
[----:B------:R-:W-:Y:S01]  /*0200*/  BSSY.RECONVERGENT B0, `(.L_x_0) ;  /* 0x0000019000007945 */ /* 0x000fe20003800200 */
[----:B------:R-:W-:Y:S01]  /*0210*/  CS2R R16, SRZ ;  /* 0x0000000000107805 */ /* 0x000fe2000001ff00 */
[----:B--2---:R-:W-:-:S14]  /*0220*/  DSETP.NEU.AND P0, PT, R8, RZ, PT ;  /* 0x000000ff0800722a */ /* 0x004fdc0003f0d000 */
[----:B0-----:R-:W-:Y:S05]  /*0230*/  @!P0 BRA `(.L_x_1) ;  /* 0x0000000000548947 */ /* 0x001fea0003800000 */
[----:B------:R-:W2:Y:S01]  /*0240*/  LDG.E.64 R6, desc[UR4][R4.64] ;  /* 0x0000000404067981 */ /* 0x000ea2000c1e1b00 */
[----:B------:R-:W0:Y:S01]  /*0250*/  MUFU.RCP64H R3, R9 ;  /* 0x0000000900037308 */ /* 0x000e220000001800 */
[----:B------:R-:W-:Y:S01]  /*0260*/  IMAD.MOV.U32 R2, RZ, RZ, 0x1 ;  /* 0x00000001ff027424 */ /* 0x000fe200078e00ff */
[----:B------:R-:W-:Y:S05]  /*0270*/  BSSY.RECONVERGENT B1, `(.L_x_2) ;  /* 0x000000f000017945 */ /* 0x000fea0003800200 */
[----:B0-----:R-:W-:-:S08]  /*0280*/  DFMA R10, -R8, R2, 1 ;  /* 0x3ff00000080a742b */ /* 0x001fd00000000102 */
[----:B------:R-:W-:-:S08]  /*0290*/  DFMA R10, R10, R10, R10 ;  /* 0x0000000a0a0a722b */ /* 0x000fd0000000000a */
[----:B------:R-:W-:-:S08]  /*02a0*/  DFMA R10, R2, R10, R2 ;  /* 0x0000000a020a722b */ /* 0x000fd00000000002 */
[----:B------:R-:W-:-:S08]  /*02b0*/  DFMA R2, -R8, R10, 1 ;  /* 0x3ff000000802742b */ /* 0x000fd0000000010a */
[----:B------:R-:W-:-:S08]  /*02c0*/  DFMA R2, R10, R2, R10 ;  /* 0x000000020a02722b */ /* 0x000fd0000000000a */
[----:B--2---:R-:W-:Y:S01]  /*02d0*/  DMUL R10, R6, R2 ;  /* 0x00000002060a7228 */ /* 0x004fe20000000000 */
[----:B------:R-:W-:-:S07]  /*02e0*/  FSETP.GEU.AND P1, PT, |R7|, 6.5827683646048100446e-37, PT ;  /* 0x036000000700780b */ /* 0x000fce0003f2e200 */
[----:B------:R-:W-:-:S08]  /*02f0*/  DFMA R12, -R8, R10, R6 ;  /* 0x0000000a080c722b */ /* 0x000fd00000000106 */
[----:B------:R-:W-:-:S10]  /*0300*/  DFMA R2, R2, R12, R10 ;  /* 0x0000000c0202722b */ /* 0x000fd4000000000a */
[----:B------:R-:W-:-:S05]  /*0310*/  FFMA R4, RZ, R9, R3 ;  /* 0x00000009ff047223 */ /* 0x000fca0000000003 */
[----:B------:R-:W-:-:S13]  /*0320*/  FSETP.GT.AND P0, PT, |R4|, 1.469367938527859385e-39, PT ;  /* 0x001000000400780b */ /* 0x000fda0003f04200 */
[----:B------:R-:W-:Y:S05]  /*0330*/  @P0 BRA P1, `(.L_x_3) ;  /* 0x0000000000080947 */ /* 0x000fea0000800000 */
[----:B------:R-:W-:-:S07]  /*0340*/  MOV R10, 0x360 ;  /* 0x00000360000a7802 */ /* 0x000fce0000000f00 */
[----:B------:R-:W-:Y:S05]  /*0350*/  CALL.REL.NOINC `($__internal_0_$__cuda_sm20_div_rn_f64_full) ;  /* 0x0000000000207944 */ /* 0x000fea0003c00000 */
.L_x_3:
[----:B------:R-:W-:Y:S05]  /*0360*/  BSYNC.RECONVERGENT B1 ;  /* 0x0000000000017941 */ /* 0x000fea0003800200 */
.L_x_2:
[----:B------:R-:W-:Y:S02]  /*0370*/  IMAD.MOV.U32 R16, RZ, RZ, R2 ;  /* 0x000000ffff107224 */ /* 0x000fe400078e0002 */
[----:B------:R-:W-:-:S07]  /*0380*/  IMAD.MOV.U32 R17, RZ, RZ, R3 ;  /* 0x000000ffff117224 */ /* 0x000fce00078e0003 */
.L_x_1:
[----:B------:R-:W-:Y:S05]  /*0390*/  BSYNC.RECONVERGENT B0 ;  /* 0x0000000000007941 */ /* 0x000fea0003800200 */
.L_x_0:
[----:B------:R-:W0:Y:S02]  /*03a0*/  LDC.64 R2, c[0x0][0x3a8] ;  /* 0x0000ea00ff027b82 */ /* 0x000e240000000a00 */
[----:B0-----:R-:W-:-:S05]  /*03b0*/  IMAD.WIDE R2, R0, 0x8, R2 ;  /* 0x0000000800027825 */ /* 0x001fca00078e0202 */
[----:B------:R-:W-:Y:S01]  /*03c0*/  STG.E.64 desc[UR4][R2.64], R16 ;  /* 0x0000001002007986 */ /* 0x000fe2000c101b04 */
[----:B------:R-:W-:Y:S05]  /*03d0*/  EXIT ;  /* 0x000000000000794d */ /* 0x000fea0003800000 */
        .weak           $__internal_0_$__cuda_sm20_div_rn_f64_full
        .type           $__internal_0_$__cuda_sm20_div_rn_f64_full,@function
        .size           $__internal_0_$__cuda_sm20_div_rn_f64_full,(.L_x_10 - $__internal_0_$__cuda_sm20_div_rn_f64_full)
$__internal_0_$__cuda_sm20_div_rn_f64_full:
[C---:B------:R-:W-:Y:S01]  /*03e0*/  FSETP.GEU.AND P0, PT, |R9|.reuse, 1.469367938527859385e-39, PT ;  /* 0x001000000900780b */ /* 0x040fe20003f0e200 */
[--C-:B------:R-:W-:Y:S01]  /*03f0*/  IMAD.MOV.U32 R4, RZ, RZ, R8.reuse ;  /* 0x000000ffff047224 */ /* 0x100fe200078e0008 */
[----:B------:R-:W-:Y:S01]  /*0400*/  LOP3.LUT R2, R9, 0x800fffff, RZ, 0xc0, !PT ;  /* 0x800fffff09027812 */ /* 0x000fe200078ec0ff */
[----:B------:R-:W-:Y:S01]  /*0410*/  IMAD.MOV.U32 R5, RZ, RZ, R9 ;  /* 0x000000ffff057224 */ /* 0x000fe200078e0009 */
[C---:B------:R-:W-:Y:S01]  /*0420*/  FSETP.GEU.AND P2, PT, |R7|.reuse, 1.469367938527859385e-39, PT ;  /* 0x001000000700780b */ /* 0x040fe20003f4e200 */
[----:B------:R-:W-:Y:S01]  /*0430*/  IMAD.MOV.U32 R16, RZ, RZ, 0x1 ;  /* 0x00000001ff107424 */ /* 0x000fe200078e00ff */
[----:B------:R-:W-:Y:S01]  /*0440*/  LOP3.LUT R3, R2, 0x3ff00000, RZ, 0xfc, !PT ;  /* 0x3ff0000002037812 */ /* 0x000fe200078efcff */
[----:B------:R-:W-:Y:S01]  /*0450*/  IMAD.MOV.U32 R2, RZ, RZ, R8 ;  /* 0x000000ffff027224 */ /* 0x000fe200078e0008 */
[----:B------:R-:W-:Y:S01]  /*0460*/  LOP3.LUT R11, R7, 0x7ff00000, RZ, 0xc0, !PT ;  /* 0x7ff00000070b7812 */ /* 0x000fe200078ec0ff */
[----:B------:R-:W-:Y:S01]  /*0470*/  BSSY.RECONVERGENT B2, `(.L_x_4) ;  /* 0x0000051000027945 */ /* 0x000fe20003800200 */
[----:B------:R-:W-:-:S03]  /*0480*/  LOP3.LUT R14, R9, 0x7ff00000, RZ, 0xc0, !PT ;  /* 0x7ff00000090e7812 */ /* 0x000fc600078ec0ff */
[----:B------:R-:W-:Y:S01]  /*0490*/  @!P0 DMUL R2, R4, 8.98846567431157953865e+307 ;  /* 0x7fe0000004028828 */ /* 0x000fe20000000000 */
[----:B------:R-:W-:-:S03]  /*04a0*/  ISETP.GE.U32.AND P1, PT, R11, R14, PT ;  /* 0x0000000e0b00720c */ /* 0x000fc60003f26070 */
[----:B------:R-:W-:Y:S02]  /*04b0*/  @!P2 LOP3.LUT R8, R5, 0x7ff00000, RZ, 0xc0, !PT ;  /* 0x7ff000000508a812 */ /* 0x000fe400078ec0ff */
[----:B------:R-:W0:Y:S02]  /*04c0*/  MUFU.RCP64H R17, R3 ;  /* 0x0000000300117308 */ /* 0x000e240000001800 */
[----:B------:R-:W-:Y:S01]  /*04d0*/  @!P2 ISETP.GE.U32.AND P3, PT, R11, R8, PT ;  /* 0x000000080b00a20c */ /* 0x000fe20003f66070 */
[----:B------:R-:W-:Y:S01]  /*04e0*/  IMAD.MOV.U32 R8, RZ, RZ, R6 ;  /* 0x000000ffff087224 */ /* 0x000fe200078e0006 */
[----:B0-----:R-:W-:-:S08]  /*04f0*/  DFMA R12, R16, -R2, 1 ;  /* 0x3ff00000100c742b */ /* 0x001fd00000000802 */
[----:B------:R-:W-:Y:S01]  /*0500*/  DFMA R18, R12, R12, R12 ;  /* 0x0000000c0c12722b */ /* 0x000fe2000000000c */
[----:B------:R-:W-:-:S05]  /*0510*/  IMAD.MOV.U32 R12, RZ, RZ, 0x1ca00000 ;  /* 0x1ca00000ff0c7424 */ /* 0x000fca00078e00ff */
[C---:B------:R-:W-:Y:S02]  /*0520*/  @!P2 SEL R13, R12.reuse, 0x63400000, !P3 ;  /* 0x634000000c0da807 */ /* 0x040fe40005800000 */
[----:B------:R-:W-:Y:S01]  /*0530*/  DFMA R16, R16, R18, R16 ;  /* 0x000000121010722b */ /* 0x000fe20000000010 */
[----:B------:R-:W-:Y:S01]  /*0540*/  SEL R9, R12, 0x63400000, !P1 ;  /* 0x634000000c097807 */ /* 0x000fe20004800000 */
[----:B------:R-:W-:Y:S01]  /*0550*/  @!P2 IMAD.MOV.U32 R18, RZ, RZ, RZ ;  /* 0x000000ffff12a224 */ /* 0x000fe200078e00ff */
[--C-:B------:R-:W-:Y:S02]  /*0560*/  @!P2 LOP3.LUT R13, R13, 0x80000000, R7.reuse, 0xf8, !PT ;  /* 0x800000000d0da812 */ /* 0x100fe400078ef807 */
[----:B------:R-:W-:Y:S02]  /*0570*/  LOP3.LUT R9, R9, 0x800fffff, R7, 0xf8, !PT ;  /* 0x800fffff09097812 */ /* 0x000fe400078ef807 */
[----:B------:R-:W-:Y:S01]  /*0580*/  @!P2 LOP3.LUT R19, R13, 0x100000, RZ, 0xfc, !PT ;  /* 0x001000000d13a812 */ /* 0x000fe200078efcff */
[----:B------:R-:W-:-:S05]  /*0590*/  DFMA R20, R16, -R2, 1 ;  /* 0x3ff000001014742b */ /* 0x000fca0000000802 */
[----:B------:R-:W-:-:S03]  /*05a0*/  @!P2 DFMA R8, R8, 2, -R18 ;  /* 0x400000000808a82b */ /* 0x000fc60000000812 */
[----:B------:R-:W-:Y:S01]  /*05b0*/  DFMA R16, R16, R20, R16 ;  /* 0x000000141010722b */ /* 0x000fe20000000010 */
[----:B------:R-:W-:Y:S02]  /*05c0*/  IMAD.MOV.U32 R21, RZ, RZ, R11 ;  /* 0x000000ffff157224 */ /* 0x000fe400078e000b */
[----:B------:R-:W-:Y:S01]  /*05d0*/  IMAD.MOV.U32 R20, RZ, RZ, R14 ;  /* 0x000000ffff147224 */ /* 0x000fe200078e000e */
[----:B------:R-:W-:-:S03]  /*05e0*/  @!P0 LOP3.LUT R20, R3, 0x7ff00000, RZ, 0xc0, !PT ;  /* 0x7ff0000003148812 */ /* 0x000fc600078ec0ff */
[----:B------:R-:W-:Y:S01]  /*05f0*/  @!P2 LOP3.LUT R21, R9, 0x7ff00000, RZ, 0xc0, !PT ;  /* 0x7ff000000915a812 */ /* 0x000fe200078ec0ff */
[----:B------:R-:W-:Y:S01]  /*0600*/  DMUL R18, R16, R8 ;  /* 0x0000000810127228 */ /* 0x000fe20000000000 */
[----:B------:R-:W-:-:S03]  /*0610*/  VIADD R22, R20, 0xffffffff ;  /* 0xffffffff14167836 */ /* 0x000fc60000000000 */
[----:B------:R-:W-:-:S04]  /*0620*/  VIADD R13, R21, 0xffffffff ;  /* 0xffffffff150d7836 */ /* 0x000fc80000000000 */
[----:B------:R-:W-:Y:S01]  /*0630*/  DFMA R14, R18, -R2, R8 ;  /* 0x80000002120e722b */ /* 0x000fe20000000008 */
[----:B------:R-:W-:-:S04]  /*0640*/  ISETP.GT.U32.AND P0, PT, R13, 0x7feffffe, PT ;  /* 0x7feffffe0d00780c */ /* 0x000fc80003f04070 */
[----:B------:R-:W-:-:S03]  /*0650*/  ISETP.GT.U32.OR P0, PT, R22, 0x7feffffe, P0 ;  /* 0x7feffffe1600780c */ /* 0x000fc60000704470 */
[----:B------:R-:W-:-:S10]  /*0660*/  DFMA R14, R16, R14, R18 ;  /* 0x0000000e100e722b */ /* 0x000fd40000000012 */
[----:B------:R-:W-:Y:S05]  /*0670*/  @P0 BRA `(.L_x_5) ;  /* 0x00000000006c0947 */ /* 0x000fea0003800000 */
[----:B------:R-:W-:-:S04]  /*0680*/  LOP3.LUT R16, R5, 0x7ff00000, RZ, 0xc0, !PT ;  /* 0x7ff0000005107812 */ /* 0x000fc800078ec0ff */
[CC--:B------:R-:W-:Y:S02]  /*0690*/  VIADDMNMX R6, R11.reuse, -R16.reuse, 0xb9600000, !PT ;  /* 0xb96000000b067446 */ /* 0x0c0fe40007800910 */
[----:B------:R-:W-:Y:S02]  /*06a0*/  ISETP.GE.U32.AND P0, PT, R11, R16, PT ;  /* 0x000000100b00720c */ /* 0x000fe40003f06070 */
[----:B------:R-:W-:Y:S02]  /*06b0*/  VIMNMX R6, PT, PT, R6, 0x46a00000, PT ;  /* 0x46a0000006067848 */ /* 0x000fe40003fe0100 */
[----:B------:R-:W-:-:S05]  /*06c0*/  SEL R11, R12, 0x63400000, !P0 ;  /* 0x634000000c0b7807 */ /* 0x000fca0004000000 */
[----:B------:R-:W-:Y:S02]  /*06d0*/  IMAD.IADD R11, R6, 0x1, -R11 ;  /* 0x00000001060b7824 */ /* 0x000fe400078e0a0b */
[----:B------:R-:W-:Y:S02]  /*06e0*/  IMAD.MOV.U32 R6, RZ, RZ, RZ ;  /* 0x000000ffff067224 */ /* 0x000fe400078e00ff */
[----:B------:R-:W-:-:S06]  /*06f0*/  VIADD R7, R11, 0x7fe00000 ;  /* 0x7fe000000b077836 */ /* 0x000fcc0000000000 */
[----:B------:R-:W-:-:S10]  /*0700*/  DMUL R12, R14, R6 ;  /* 0x000000060e0c7228 */ /* 0x000fd40000000000 */
[----:B------:R-:W-:-:S13]  /*0710*/  FSETP.GTU.AND P0, PT, |R13|, 1.469367938527859385e-39, PT ;  /* 0x001000000d00780b */ /* 0x000fda0003f0c200 */
[----:B------:R-:W-:Y:S05]  /*0720*/  @P0 BRA `(.L_x_6) ;  /* 0x0000000000940947 */ /* 0x000fea0003800000 */
[----:B------:R-:W-:Y:S01]  /*0730*/  DFMA R2, R14, -R2, R8 ;  /* 0x800000020e02722b */ /* 0x000fe20000000008 */
[----:B------:R-:W-:-:S09]  /*0740*/  IMAD.MOV.U32 R6, RZ, RZ, RZ ;  /* 0x000000ffff067224 */ /* 0x000fd200078e00ff */
[C---:B------:R-:W-:Y:S02]  /*0750*/  FSETP.NEU.AND P0, PT, R3.reuse, RZ, PT ;  /* 0x000000ff0300720b */ /* 0x040fe40003f0d000 */
[----:B------:R-:W-:-:S04]  /*0760*/  LOP3.LUT R5, R3, 0x80000000, R5, 0x48, !PT ;  /* 0x8000000003057812 */ /* 0x000fc800078e4805 */
[----:B------:R-:W-:-:S07]  /*0770*/  LOP3.LUT R7, R5, R7, RZ, 0xfc, !PT ;  /* 0x0000000705077212 */ /* 0x000fce00078efcff */
[----:B------:R-:W-:Y:S05]  /*0780*/  @!P0 BRA `(.L_x_6) ;  /* 0x00000000007c8947 */ /* 0x000fea0003800000 */
[----:B------:R-:W-:Y:S01]  /*0790*/  IMAD.MOV R3, RZ, RZ, -R11 ;  /* 0x000000ffff037224 */ /* 0x000fe200078e0a0b */
[----:B------:R-:W-:Y:S01]  /*07a0*/  DMUL.RP R6, R14, R6 ;  /* 0x000000060e067228 */ /* 0x000fe20000008000 */
[----:B------:R-:W-:Y:S01]  /*07b0*/  IMAD.MOV.U32 R2, RZ, RZ, RZ ;  /* 0x000000ffff027224 */ /* 0x000fe200078e00ff */
[----:B------:R-:W-:-:S05]  /*07c0*/  IADD3 R11, PT, PT, -R11, -0x43300000, RZ ;  /* 0xbcd000000b0b7810 */ /* 0x000fca0007ffe1ff */
[----:B------:R-:W-:-:S03]  /*07d0*/  DFMA R2, R12, -R2, R14 ;  /* 0x800000020c02722b */ /* 0x000fc6000000000e */
[----:B------:R-:W-:-:S07]  /*07e0*/  LOP3.LUT R5, R7, R5, RZ, 0x3c, !PT ;  /* 0x0000000507057212 */ /* 0x000fce00078e3cff */
[----:B------:R-:W-:-:S04]  /*07f0*/  FSETP.NEU.AND P0, PT, |R3|, R11, PT ;  /* 0x0000000b0300720b */ /* 0x000fc80003f0d200 */
[----:B------:R-:W-:Y:S02]  /*0800*/  FSEL R12, R6, R12, !P0 ;  /* 0x0000000c060c7208 */ /* 0x000fe40004000000 */
[----:B------:R-:W-:Y:S01]  /*0810*/  FSEL R13, R5, R13, !P0 ;  /* 0x0000000d050d7208 */ /* 0x000fe20004000000 */
[----:B------:R-:W-:Y:S06]  /*0820*/  BRA `(.L_x_6) ;  /* 0x0000000000547947 */ /* 0x000fec0003800000 */
.L_x_5:
[----:B------:R-:W-:-:S14]  /*0830*/  DSETP.NAN.AND P0, PT, R6, R6, PT ;  /* 0x000000060600722a */ /* 0x000fdc0003f08000 */
[----:B------:R-:W-:Y:S05]  /*0840*/  @P0 BRA `(.L_x_7) ;  /* 0x0000000000440947 */ /* 0x000fea0003800000 */
[----:B------:R-:W-:-:S14]  /*0850*/  DSETP.NAN.AND P0, PT, R4, R4, PT ;  /* 0x000000040400722a */ /* 0x000fdc0003f08000 */
[----:B------:R-:W-:Y:S05]  /*0860*/  @P0 BRA `(.L_x_8) ;  /* 0x0000000000300947 */ /* 0x000fea0003800000 */
[----:B------:R-:W-:Y:S01]  /*0870*/  ISETP.NE.AND P0, PT, R21, R20, PT ;  /* 0x000000141500720c */ /* 0x000fe20003f05270 */
[----:B------:R-:W-:Y:S02]  /*0880*/  IMAD.MOV.U32 R12, RZ, RZ, 0x0 ;  /* 0x00000000ff0c7424 */ /* 0x000fe400078e00ff */
[----:B------:R-:W-:-:S10]  /*0890*/  IMAD.MOV.U32 R13, RZ, RZ, -0x80000 ;  /* 0xfff80000ff0d7424 */ /* 0x000fd400078e00ff */
[----:B------:R-:W-:Y:S05]  /*08a0*/  @!P0 BRA `(.L_x_6) ;  /* 0x0000000000348947 */ /* 0x000fea0003800000 */
[----:B------:R-:W-:Y:S02]  /*08b0*/  ISETP.NE.AND P0, PT, R21, 0x7ff00000, PT ;  /* 0x7ff000001500780c */ /* 0x000fe40003f05270 */
[----:B------:R-:W-:Y:S02]  /*08c0*/  LOP3.LUT R13, R7, 0x80000000, R5, 0x48, !PT ;  /* 0x80000000070d7812 */ /* 0x000fe400078e4805 */
[----:B------:R-:W-:-:S13]  /*08d0*/  ISETP.EQ.OR P0, PT, R20, RZ, !P0 ;  /* 0x000000ff1400720c */ /* 0x000fda0004702670 */
[----:B------:R-:W-:Y:S01]  /*08e0*/  @P0 LOP3.LUT R2, R13, 0x7ff00000, RZ, 0xfc, !PT ;  /* 0x7ff000000d020812 */ /* 0x000fe200078efcff */
[----:B------:R-:W-:Y:S02]  /*08f0*/  @!P0 IMAD.MOV.U32 R12, RZ, RZ, RZ ;  /* 0x000000ffff0c8224 */ /* 0x000fe400078e00ff */
[----:B------:R-:W-:Y:S02]  /*0900*/  @P0 IMAD.MOV.U32 R12, RZ, RZ, RZ ;  /* 0x000000ffff0c0224 */ /* 0x000fe400078e00ff */
[----:B------:R-:W-:Y:S01]  /*0910*/  @P0 IMAD.MOV.U32 R13, RZ, RZ, R2 ;  /* 0x000000ffff0d0224 */ /* 0x000fe200078e0002 */
[----:B------:R-:W-:Y:S06]  /*0920*/  BRA `(.L_x_6) ;  /* 0x0000000000147947 */ /* 0x000fec0003800000 */
.L_x_8:
[----:B------:R-:W-:Y:S01]  /*0930*/  LOP3.LUT R13, R5, 0x80000, RZ, 0xfc, !PT ;  /* 0x00080000050d7812 */ /* 0x000fe200078efcff */
[----:B------:R-:W-:Y:S01]  /*0940*/  IMAD.MOV.U32 R12, RZ, RZ, R4 ;  /* 0x000000ffff0c7224 */ /* 0x000fe200078e0004 */
[----:B------:R-:W-:Y:S06]  /*0950*/  BRA `(.L_x_6) ;  /* 0x0000000000087947 */ /* 0x000fec0003800000 */
.L_x_7:
[----:B------:R-:W-:Y:S01]  /*0960*/  LOP3.LUT R13, R7, 0x80000, RZ, 0xfc, !PT ;  /* 0x00080000070d7812 */ /* 0x000fe200078efcff */
[----:B------:R-:W-:-:S07]  /*0970*/  IMAD.MOV.U32 R12, RZ, RZ, R6 ;  /* 0x000000ffff0c7224 */ /* 0x000fce00078e0006 */
.L_x_6:
[----:B------:R-:W-:Y:S05]  /*0980*/  BSYNC.RECONVERGENT B2 ;  /* 0x0000000000027941 */ /* 0x000fea0003800200 */
.L_x_4:
[----:B------:R-:W-:Y:S02]  /*0990*/  IMAD.MOV.U32 R11, RZ, RZ, 0x0 ;  /* 0x00000000ff0b7424 */ /* 0x000fe400078e00ff */
[----:B------:R-:W-:Y:S02]  /*09a0*/  IMAD.MOV.U32 R2, RZ, RZ, R12 ;  /* 0x000000ffff027224 */ /* 0x000fe400078e000c */
[----:B------:R-:W-:Y:S01]  /*09b0*/  IMAD.MOV.U32 R3, RZ, RZ, R13 ;  /* 0x000000ffff037224 */ /* 0x000fe200078e000d */
[----:B------:R-:W-:Y:S06]  /*09c0*/  RET.REL.NODEC R10 `(_Z23array_operations_kernelPKdS0_PdS1_S1_S1_i) ;  /* 0xfffffff40a8c7950 */ /* 0x000fec0003c3ffff */
.L_x_9:
[----:B------:R-:W-:-:S00]  /*09d0*/  BRA `(.L_x_9) ;  /* 0xfffffffc00fc7947 */ /* 0x000fc0000383ffff */
[----:B------:R-:W-:-:S00]  /*09e0*/  NOP ;  /* 0x0000000000007918 */ /* 0x000fc00000000000 */
        /* <DEDUP_REMOVED lines=9> */
.L_x_10:


//--------------------- .nv.shared.reserved.0     --------------------------
	.section	.nv.shared.reserved.0,"aw",@nobits
	.weak		__nv_reservedSMEM_offset_0_alias
	.size		__nv_reservedSMEM_offset_0_alias, 0, 64
	.other		__nv_reservedSMEM_offset_0_alias,@"STO_CUDA_RESERVED_SHARED STV_DEFAULT"
__nv_reservedSMEM_offset_0_alias:
	.zero		0
	.zero		64


//--------------------- .nv.constant0._Z23array_operations_kernelPKdS0_PdS1_S1_S1_i --------------------------
	.section	.nv.constant0._Z23array_operations_kernelPKdS0_PdS1_S1_S1_i,"a",@progbits
	.sectionflags	@""
	.align	4
.nv.constant0._Z23array_operations_kernelPKdS0_PdS1_S1_S1_i:
	.zero		948


//--------------------- SYMBOLS --------------------------

	.type		.nv.reservedSmem.offset0,@object
	.size		.nv.reservedSmem.offset0,0x4
